	.headerflags	@"EF_CUDA_TEXMODE_UNIFIED EF_CUDA_64BIT_ADDRESS EF_CUDA_ACCELERATORS EF_CUDA_SM90 EF_CUDA_VIRTUAL_SM(EF_CUDA_SM90)"
	.elftype	@"ET_EXEC"


//--------------------- .nv.info                  --------------------------
	.section	.nv.info,"",@"SHT_CUDA_INFO"
	.align	4


	//----- nvinfo : EIATTR_REGCOUNT
	.align		4
        /*0000*/ 	.byte	0x04, 0x2f
        /*0002*/ 	.short	(.L_1 - .L_0)
	.align		4
.L_0:
        /*0004*/ 	.word	index@(triton_poi_fused_add_convolution_mul_4)
        /*0008*/ 	.word	0x0000000e


	//----- nvinfo : EIATTR_MIN_STACK_SIZE
	.align		4
.L_1:
        /*000c*/ 	.byte	0x04, 0x12
        /*000e*/ 	.short	(.L_3 - .L_2)
	.align		4
.L_2:
        /*0010*/ 	.word	index@(triton_poi_fused_add_convolution_mul_4)
        /*0014*/ 	.word	0x00000000


	//----- nvinfo : EIATTR_FRAME_SIZE
	.align		4
.L_3:
        /*0018*/ 	.byte	0x04, 0x11
        /*001a*/ 	.short	(.L_5 - .L_4)
	.align		4
.L_4:
        /*001c*/ 	.word	index@(triton_poi_fused_add_convolution_mul_4)
        /*0020*/ 	.word	0x00000000


	//----- nvinfo : EIATTR_MIN_STACK_SIZE
	.align		4
.L_5:
        /*0024*/ 	.byte	0x04, 0x12
        /*0026*/ 	.short	(.L_7 - .L_6)
	.align		4
.L_6:
        /*0028*/ 	.word	index@(triton_poi_fused_add_convolution_mul_4)
        /*002c*/ 	.word	0x00000000
.L_7:


//--------------------- .nv.info.triton_poi_fused_add_convolution_mul_4 --------------------------
	.section	.nv.info.triton_poi_fused_add_convolution_mul_4,"",@"SHT_CUDA_INFO"
	.sectionflags	@""
	.align	4


	//----- nvinfo : EIATTR_CUDA_API_VERSION
	.align		4
        /*0000*/ 	.byte	0x04, 0x37
        /*0002*/ 	.short	(.L_9 - .L_8)
.L_8:
        /*0004*/ 	.word	0x0000007c


	//----- nvinfo : EIATTR_KPARAM_INFO
	.align		4
.L_9:
        /*0008*/ 	.byte	0x04, 0x17
        /*000a*/ 	.short	(.L_11 - .L_10)
.L_10:
        /*000c*/ 	.word	0x00000000
        /*0010*/ 	.short	0x0003
        /*0012*/ 	.short	0x0018
        /*0014*/ 	.byte	0x00, 0xf0, 0x11, 0x00


	//----- nvinfo : EIATTR_KPARAM_INFO
	.align		4
.L_11:
        /*0018*/ 	.byte	0x04, 0x17
        /*001a*/ 	.short	(.L_13 - .L_12)
.L_12:
        /*001c*/ 	.word	0x00000000
        /*0020*/ 	.short	0x0002
        /*0022*/ 	.short	0x0010
        /*0024*/ 	.byte	0x00, 0xf4, 0x21, 0x00


	//----- nvinfo : EIATTR_KPARAM_INFO
	.align		4
.L_13:
        /*0028*/ 	.byte	0x04, 0x17
        /*002a*/ 	.short	(.L_15 - .L_14)
.L_14:
        /*002c*/ 	.word	0x00000000
        /*0030*/ 	.short	0x0001
        /*0032*/ 	.short	0x0008
        /*0034*/ 	.byte	0x00, 0xf4, 0x21, 0x00


	//----- nvinfo : EIATTR_KPARAM_INFO
	.align		4
.L_15:
        /*0038*/ 	.byte	0x04, 0x17
        /*003a*/ 	.short	(.L_17 - .L_16)
.L_16:
        /*003c*/ 	.word	0x00000000
        /*0040*/ 	.short	0x0000
        /*0042*/ 	.short	0x0000
        /*0044*/ 	.byte	0x00, 0xf4, 0x21, 0x00


	//----- nvinfo : EIATTR_SPARSE_MMA_MASK
	.align		4
.L_17:
        /*0048*/ 	.byte	0x03, 0x50
        /*004a*/ 	.short	0x0000


	//----- nvinfo : EIATTR_MAXREG_COUNT
	.align		4
        /*004c*/ 	.byte	0x03, 0x1b
        /*004e*/ 	.short	0x00ff


	//----- nvinfo : EIATTR_EXIT_INSTR_OFFSETS
	.align		4
        /*0050*/ 	.byte	0x04, 0x1c
        /*0052*/ 	.short	(.L_19 - .L_18)


	//   ....[0]....
.L_18:
        /*0054*/ 	.word	0x000001c0


	//----- nvinfo : EIATTR_REQNTID
	.align		4
.L_19:
        /*0058*/ 	.byte	0x04, 0x10
        /*005a*/ 	.short	(.L_21 - .L_20)
.L_20:
        /*005c*/ 	.word	0x00000100
        /*0060*/ 	.word	0x00000001
        /*0064*/ 	.word	0x00000001


	//----- nvinfo : EIATTR_CBANK_PARAM_SIZE
	.align		4
.L_21:
        /*0068*/ 	.byte	0x03, 0x19
        /*006a*/ 	.short	0x001c


	//----- nvinfo : EIATTR_PARAM_CBANK
	.align		4
        /*006c*/ 	.byte	0x04, 0x0a
        /*006e*/ 	.short	(.L_23 - .L_22)
	.align		4
.L_22:
        /*0070*/ 	.word	index@(.nv.constant0.triton_poi_fused_add_convolution_mul_4)
        /*0074*/ 	.short	0x0210
        /*0076*/ 	.short	0x001c


	//----- nvinfo : EIATTR_SW_WAR
	.align		4
.L_23:
        /*0078*/ 	.byte	0x04, 0x36
        /*007a*/ 	.short	(.L_25 - .L_24)
.L_24:
        /*007c*/ 	.word	0x00000008
.L_25:


//--------------------- .nv.callgraph             --------------------------
	.section	.nv.callgraph,"",@"SHT_CUDA_CALLGRAPH"
	.align	4
	.sectionentsize	8
	.align		4
        /*0000*/ 	.word	0x00000000
	.align		4
        /*0004*/ 	.word	0xffffffff
	.align		4
        /*0008*/ 	.word	0x00000000
	.align		4
        /*000c*/ 	.word	0xfffffffe
	.align		4
        /*0010*/ 	.word	0x00000000
	.align		4
        /*0014*/ 	.word	0xfffffffd
	.align		4
        /*0018*/ 	.word	0x00000000
	.align		4
        /*001c*/ 	.word	0xfffffffc


//--------------------- .text.triton_poi_fused_add_convolution_mul_4 --------------------------
	.section	.text.triton_poi_fused_add_convolution_mul_4,"ax",@progbits
	.align	128
        .global         triton_poi_fused_add_convolution_mul_4
        .type           triton_poi_fused_add_convolution_mul_4,@function
        .size           triton_poi_fused_add_convolution_mul_4,(.L_x_1 - triton_poi_fused_add_convolution_mul_4)
        .other          triton_poi_fused_add_convolution_mul_4,@"STO_CUDA_ENTRY STV_DEFAULT"
triton_poi_fused_add_convolution_mul_4:
.text.triton_poi_fused_add_convolution_mul_4:
[----:B------:R-:W-:Y:S01]  /*0000*/  LDC R1, c[0x0][0x28] ;  /* 0x00000a00ff017b82 */ /* 0x000fe20000000800 */
[----:B------:R-:W1:Y:S07]  /*0010*/  S2R R0, SR_TID.X ;  /* 0x0000000000007919 */ /* 0x000e6e0000002100 */
[----:B------:R-:W2:Y:S01]  /*0020*/  LDC.64 R4, c[0x0][0x218] ;  /* 0x00008600ff047b82 */ /* 0x000ea20000000a00 */
[----:B------:R-:W-:Y:S01]  /*0030*/  ULDC.64 UR4, c[0x0][0x208] ;  /* 0x0000820000047ab9 */ /* 0x000fe20000000a00 */
[----:B------:R-:W3:Y:S06]  /*0040*/  S2R R9, SR_CTAID.X ;  /* 0x0000000000097919 */ /* 0x000eec0000002500 */
[----:B------:R-:W4:Y:S08]  /*0050*/  LDC.64 R2, c[0x0][0x210] ;  /* 0x00008400ff027b82 */ /* 0x000f300000000a00 */
[----:B------:R-:W5:Y:S01]  /*0060*/  LDC.64 R6, c[0x0][0x220] ;  /* 0x00008800ff067b82 */ /* 0x000f620000000a00 */
[----:B-1----:R-:W-:-:S02]  /*0070*/  SHF.L.U32 R0, R0, 0x1, RZ ;  /* 0x0000000100007819 */ /* 0x002fc400000006ff */
[----:B---3--:R-:W-:Y:S02]  /*0080*/  SHF.R.S32.HI R8, RZ, 0x16, R9 ;  /* 0x00000016ff087819 */ /* 0x008fe40000011409 */
[----:B------:R-:W-:Y:S02]  /*0090*/  LOP3.LUT R0, R0, 0x1fe, RZ, 0xc0, !PT ;  /* 0x000001fe00007812 */ /* 0x000fe400078ec0ff */
[----:B------:R-:W-:Y:S02]  /*00a0*/  SGXT R8, R8, 0x1 ;  /* 0x000000010808781a */ /* 0x000fe40000000200 */
[----:B------:R-:W-:-:S04]  /*00b0*/  LEA R9, R9, R0, 0x9 ;  /* 0x0000000009097211 */ /* 0x000fc800078e48ff */
[----:B------:R-:W-:Y:S01]  /*00c0*/  LEA.HI R8, R8, R9, RZ, 0xc ;  /* 0x0000000908087211 */ /* 0x000fe200078f60ff */
[----:B----4-:R-:W-:-:S03]  /*00d0*/  IMAD.WIDE R2, R9, 0x4, R2 ;  /* 0x0000000409027825 */ /* 0x010fc600078e0202 */
[----:B------:R-:W-:Y:S01]  /*00e0*/  SHF.R.S32.HI R8, RZ, 0xc, R8 ;  /* 0x0000000cff087819 */ /* 0x000fe20000011408 */
[----:B-----5:R-:W-:-:S03]  /*00f0*/  IMAD.WIDE R6, R9, 0x4, R6 ;  /* 0x0000000409067825 */ /* 0x020fc600078e0206 */
[----:B------:R-:W-:-:S03]  /*0100*/  LEA.HI R0, R8, R8, RZ, 0x6 ;  /* 0x0000000808007211 */ /* 0x000fc600078f30ff */
[----:B------:R-:W3:Y:S01]  /*0110*/  LDG.E.64 R6, desc[UR4][R6.64] ;  /* 0x0000000406067981 */ /* 0x000ee2000c1e1b00 */
[----:B------:R-:W-:-:S04]  /*0120*/  LOP3.LUT R11, R0, 0xffffffc0, RZ, 0xc0, !PT ;  /* 0xffffffc0000b7812 */ /* 0x000fc800078ec0ff */
[----:B------:R-:W-:Y:S02]  /*0130*/  IADD3 R11, R8, -R11, RZ ;  /* 0x8000000b080b7210 */ /* 0x000fe40007ffe0ff */
[----:B------:R-:W4:Y:S03]  /*0140*/  LDG.E.64 R8, desc[UR4][R2.64] ;  /* 0x0000000402087981 */ /* 0x000f26000c1e1b00 */
[----:B--2---:R-:W-:-:S06]  /*0150*/  IMAD.WIDE R4, R11, 0x4, R4 ;  /* 0x000000040b047825 */ /* 0x004fcc00078e0204 */
[----:B------:R-:W4:Y:S02]  /*0160*/  LDG.E.EL R4, desc[UR4][R4.64] ;  /* 0x0000000404047981 */ /* 0x000f24000c2e1900 */
[--C-:B----4-:R-:W-:Y:S01]  /*0170*/  FADD R11, R8, R4.reuse ;  /* 0x00000004080b7221 */ /* 0x110fe20000000000 */
[----:B------:R-:W-:-:S03]  /*0180*/  FADD R0, R9, R4 ;  /* 0x0000000409007221 */ /* 0x000fc60000000000 */
[----:B---3--:R-:W-:Y:S01]  /*0190*/  FFMA R8, R11, 0.20000000298023223877, R6 ;  /* 0x3e4ccccd0b087823 */ /* 0x008fe20000000006 */
[----:B------:R-:W-:-:S05]  /*01a0*/  FFMA R9, R0, 0.20000000298023223877, R7 ;  /* 0x3e4ccccd00097823 */ /* 0x000fca0000000007 */
[----:B------:R-:W-:Y:S01]  /*01b0*/  STG.E.64 desc[UR4][R2.64], R8 ;  /* 0x0000000802007986 */ /* 0x000fe2000c101b04 */
[----:B------:R-:W-:Y:S05]  /*01c0*/  EXIT ;  /* 0x000000000000794d */ /* 0x000fea0003800000 */
.L_x_0:
[----:B------:R-:W-:-:S00]  /*01d0*/  BRA `(.L_x_0) ;  /* 0xfffffffc00fc7947 */ /* 0x000fc0000383ffff */
[----:B------:R-:W-:-:S00]  /*01e0*/  NOP ;  /* 0x0000000000007918 */ /* 0x000fc00000000000 */
        /* <DEDUP_REMOVED lines=9> */
.L_x_1:


//--------------------- .nv.constant0.triton_poi_fused_add_convolution_mul_4 --------------------------
	.section	.nv.constant0.triton_poi_fused_add_convolution_mul_4,"a",@progbits
	.sectionflags	@""
	.align	4
.nv.constant0.triton_poi_fused_add_convolution_mul_4:
	.zero		556
